	.headerflags	@"EF_CUDA_TEXMODE_UNIFIED EF_CUDA_64BIT_ADDRESS EF_CUDA_ACCELERATORS EF_CUDA_SM90 EF_CUDA_VIRTUAL_SM(EF_CUDA_SM90)"
	.elftype	@"ET_EXEC"


//--------------------- .nv.info                  --------------------------
	.section	.nv.info,"",@"SHT_CUDA_INFO"
	.align	4


	//----- nvinfo : EIATTR_REGCOUNT
	.align		4
        /*0000*/ 	.byte	0x04, 0x2f
        /*0002*/ 	.short	(.L_1 - .L_0)
	.align		4
.L_0:
        /*0004*/ 	.word	index@(triton_poi_fused_max_pool2d_with_indices_11)
        /*0008*/ 	.word	0x00000020


	//----- nvinfo : EIATTR_MIN_STACK_SIZE
	.align		4
.L_1:
        /*000c*/ 	.byte	0x04, 0x12
        /*000e*/ 	.short	(.L_3 - .L_2)
	.align		4
.L_2:
        /*0010*/ 	.word	index@(triton_poi_fused_max_pool2d_with_indices_11)
        /*0014*/ 	.word	0x00000000


	//----- nvinfo : EIATTR_FRAME_SIZE
	.align		4
.L_3:
        /*0018*/ 	.byte	0x04, 0x11
        /*001a*/ 	.short	(.L_5 - .L_4)
	.align		4
.L_4:
        /*001c*/ 	.word	index@(triton_poi_fused_max_pool2d_with_indices_11)
        /*0020*/ 	.word	0x00000000


	//----- nvinfo : EIATTR_MIN_STACK_SIZE
	.align		4
.L_5:
        /*0024*/ 	.byte	0x04, 0x12
        /*0026*/ 	.short	(.L_7 - .L_6)
	.align		4
.L_6:
        /*0028*/ 	.word	index@(triton_poi_fused_max_pool2d_with_indices_11)
        /*002c*/ 	.word	0x00000000
.L_7:


//--------------------- .nv.info.triton_poi_fused_max_pool2d_with_indices_11 --------------------------
	.section	.nv.info.triton_poi_fused_max_pool2d_with_indices_11,"",@"SHT_CUDA_INFO"
	.sectionflags	@""
	.align	4


	//----- nvinfo : EIATTR_CUDA_API_VERSION
	.align		4
        /*0000*/ 	.byte	0x04, 0x37
        /*0002*/ 	.short	(.L_9 - .L_8)
.L_8:
        /*0004*/ 	.word	0x0000007c


	//----- nvinfo : EIATTR_KPARAM_INFO
	.align		4
.L_9:
        /*0008*/ 	.byte	0x04, 0x17
        /*000a*/ 	.short	(.L_11 - .L_10)
.L_10:
        /*000c*/ 	.word	0x00000000
        /*0010*/ 	.short	0x0003
        /*0012*/ 	.short	0x0018
        /*0014*/ 	.byte	0x00, 0xf0, 0x11, 0x00


	//----- nvinfo : EIATTR_KPARAM_INFO
	.align		4
.L_11:
        /*0018*/ 	.byte	0x04, 0x17
        /*001a*/ 	.short	(.L_13 - .L_12)
.L_12:
        /*001c*/ 	.word	0x00000000
        /*0020*/ 	.short	0x0002
        /*0022*/ 	.short	0x0010
        /*0024*/ 	.byte	0x00, 0xf4, 0x21, 0x00


	//----- nvinfo : EIATTR_KPARAM_INFO
	.align		4
.L_13:
        /*0028*/ 	.byte	0x04, 0x17
        /*002a*/ 	.short	(.L_15 - .L_14)
.L_14:
        /*002c*/ 	.word	0x00000000
        /*0030*/ 	.short	0x0001
        /*0032*/ 	.short	0x0008
        /*0034*/ 	.byte	0x00, 0xf4, 0x21, 0x00


	//----- nvinfo : EIATTR_KPARAM_INFO
	.align		4
.L_15:
        /*0038*/ 	.byte	0x04, 0x17
        /*003a*/ 	.short	(.L_17 - .L_16)
.L_16:
        /*003c*/ 	.word	0x00000000
        /*0040*/ 	.short	0x0000
        /*0042*/ 	.short	0x0000
        /*0044*/ 	.byte	0x00, 0xf4, 0x21, 0x00


	//----- nvinfo : EIATTR_SPARSE_MMA_MASK
	.align		4
.L_17:
        /*0048*/ 	.byte	0x03, 0x50
        /*004a*/ 	.short	0x0000


	//----- nvinfo : EIATTR_MAXREG_COUNT
	.align		4
        /*004c*/ 	.byte	0x03, 0x1b
        /*004e*/ 	.short	0x00ff


	//----- nvinfo : EIATTR_EXIT_INSTR_OFFSETS
	.align		4
        /*0050*/ 	.byte	0x04, 0x1c
        /*0052*/ 	.short	(.L_19 - .L_18)


	//   ....[0]....
.L_18:
        /*0054*/ 	.word	0x00000f90


	//----- nvinfo : EIATTR_REQNTID
	.align		4
.L_19:
        /*0058*/ 	.byte	0x04, 0x10
        /*005a*/ 	.short	(.L_21 - .L_20)
.L_20:
        /*005c*/ 	.word	0x00000080
        /*0060*/ 	.word	0x00000001
        /*0064*/ 	.word	0x00000001


	//----- nvinfo : EIATTR_CBANK_PARAM_SIZE
	.align		4
.L_21:
        /*0068*/ 	.byte	0x03, 0x19
        /*006a*/ 	.short	0x001c


	//----- nvinfo : EIATTR_PARAM_CBANK
	.align		4
        /*006c*/ 	.byte	0x04, 0x0a
        /*006e*/ 	.short	(.L_23 - .L_22)
	.align		4
.L_22:
        /*0070*/ 	.word	index@(.nv.constant0.triton_poi_fused_max_pool2d_with_indices_11)
        /*0074*/ 	.short	0x0210
        /*0076*/ 	.short	0x001c


	//----- nvinfo : EIATTR_SW_WAR
	.align		4
.L_23:
        /*0078*/ 	.byte	0x04, 0x36
        /*007a*/ 	.short	(.L_25 - .L_24)
.L_24:
        /*007c*/ 	.word	0x00000008
.L_25:


//--------------------- .nv.callgraph             --------------------------
	.section	.nv.callgraph,"",@"SHT_CUDA_CALLGRAPH"
	.align	4
	.sectionentsize	8
	.align		4
        /*0000*/ 	.word	0x00000000
	.align		4
        /*0004*/ 	.word	0xffffffff
	.align		4
        /*0008*/ 	.word	0x00000000
	.align		4
        /*000c*/ 	.word	0xfffffffe
	.align		4
        /*0010*/ 	.word	0x00000000
	.align		4
        /*0014*/ 	.word	0xfffffffd
	.align		4
        /*0018*/ 	.word	0x00000000
	.align		4
        /*001c*/ 	.word	0xfffffffc


//--------------------- .text.triton_poi_fused_max_pool2d_with_indices_11 --------------------------
	.section	.text.triton_poi_fused_max_pool2d_with_indices_11,"ax",@progbits
	.align	128
        .global         triton_poi_fused_max_pool2d_with_indices_11
        .type           triton_poi_fused_max_pool2d_with_indices_11,@function
        .size           triton_poi_fused_max_pool2d_with_indices_11,(.L_x_1 - triton_poi_fused_max_pool2d_with_indices_11)
        .other          triton_poi_fused_max_pool2d_with_indices_11,@"STO_CUDA_ENTRY STV_DEFAULT"
triton_poi_fused_max_pool2d_with_indices_11:
.text.triton_poi_fused_max_pool2d_with_indices_11:
[----:B------:R-:W-:Y:S01]  /*0000*/  LDC R1, c[0x0][0x28] ;  /* 0x00000a00ff017b82 */ /* 0x000fe20000000800 */
[----:B------:R-:W1:Y:S07]  /*0010*/  S2R R0, SR_TID.X ;  /* 0x0000000000007919 */ /* 0x000e6e0000002100 */
[----:B------:R-:W2:Y:S01]  /*0020*/  LDC.64 R20, c[0x0][0x210] ;  /* 0x00008400ff147b82 */ /* 0x000ea20000000a00 */
[----:B------:R-:W-:Y:S01]  /*0030*/  CS2R R10, SRZ ;  /* 0x00000000000a7805 */ /* 0x000fe2000001ff00 */
[----:B------:R-:W-:Y:S01]  /*0040*/  ULDC.64 UR4, c[0x0][0x208] ;  /* 0x0000820000047ab9 */ /* 0x000fe20000000a00 */
[----:B------:R-:W3:Y:S01]  /*0050*/  S2R R5, SR_CTAID.X ;  /* 0x0000000000057919 */ /* 0x000ee20000002500 */
[----:B------:R-:W-:-:S02]  /*0060*/  CS2R R12, SRZ ;  /* 0x00000000000c7805 */ /* 0x000fc4000001ff00 */
[----:B------:R-:W-:Y:S02]  /*0070*/  CS2R R14, SRZ ;  /* 0x00000000000e7805 */ /* 0x000fe4000001ff00 */
[----:B------:R-:W-:Y:S01]  /*0080*/  CS2R R16, SRZ ;  /* 0x0000000000107805 */ /* 0x000fe2000001ff00 */
[----:B------:R-:W-:Y:S01]  /*0090*/  ULDC.64 UR6, c[0x0][0x220] ;  /* 0x0000880000067ab9 */ /* 0x000fe20000000a00 */
[----:B-1----:R-:W-:Y:S01]  /*00a0*/  IMAD.SHL.U32 R0, R0, 0x4, RZ ;  /* 0x0000000400007824 */ /* 0x002fe200078e00ff */
[----:B---3--:R-:W-:-:S04]  /*00b0*/  SHF.R.S32.HI R3, RZ, 0x16, R5 ;  /* 0x00000016ff037819 */ /* 0x008fc80000011405 */
[----:B------:R-:W-:Y:S02]  /*00c0*/  LOP3.LUT R0, R0, 0x1fc, RZ, 0xc0, !PT ;  /* 0x000001fc00007812 */ /* 0x000fe400078ec0ff */
[----:B------:R-:W-:-:S03]  /*00d0*/  SGXT R3, R3, 0x1 ;  /* 0x000000010303781a */ /* 0x000fc60000000200 */
[----:B------:R-:W-:-:S05]  /*00e0*/  IMAD R0, R5, 0x200, R0 ;  /* 0x0000020005007824 */ /* 0x000fca00078e0200 */
[CC--:B------:R-:W-:Y:S02]  /*00f0*/  LEA.HI R2, R3.reuse, R0.reuse, RZ, 0x6 ;  /* 0x0000000003027211 */ /* 0x0c0fe400078f30ff */
[----:B------:R-:W-:Y:S02]  /*0100*/  LEA.HI R3, R3, R0, RZ, 0xa ;  /* 0x0000000003037211 */ /* 0x000fe400078f50ff */
[----:B------:R-:W-:Y:S02]  /*0110*/  SHF.R.S32.HI R22, RZ, 0x6, R2 ;  /* 0x00000006ff167819 */ /* 0x000fe40000011402 */
[----:B------:R-:W-:Y:S02]  /*0120*/  SHF.R.S32.HI R4, RZ, 0xa, R3 ;  /* 0x0000000aff047819 */ /* 0x000fe40000011403 */
[----:B------:R-:W-:Y:S02]  /*0130*/  LOP3.LUT R3, R2, 0xffffffc0, RZ, 0xc0, !PT ;  /* 0xffffffc002037812 */ /* 0x000fe400078ec0ff */
[----:B------:R-:W-:-:S02]  /*0140*/  LEA.HI R5, R22, R22, RZ, 0x4 ;  /* 0x0000001616057211 */ /* 0x000fc400078f20ff */
[----:B------:R-:W-:Y:S01]  /*0150*/  LEA.HI R2, R4, R4, RZ, 0x4 ;  /* 0x0000000404027211 */ /* 0x000fe200078f20ff */
[----:B------:R-:W-:Y:S01]  /*0160*/  IMAD.IADD R3, R0, 0x1, -R3 ;  /* 0x0000000100037824 */ /* 0x000fe200078e0a03 */
[----:B------:R-:W-:Y:S02]  /*0170*/  LOP3.LUT R5, R5, 0xfffffff0, RZ, 0xc0, !PT ;  /* 0xfffffff005057812 */ /* 0x000fe400078ec0ff */
[----:B------:R-:W-:Y:S01]  /*0180*/  LOP3.LUT R7, R2, 0xfffffff0, RZ, 0xc0, !PT ;  /* 0xfffffff002077812 */ /* 0x000fe200078ec0ff */
[----:B------:R-:W-:Y:S02]  /*0190*/  IMAD R9, R4, 0x1000, R3 ;  /* 0x0000100004097824 */ /* 0x000fe400078e0203 */
[----:B------:R-:W-:Y:S02]  /*01a0*/  IMAD.IADD R22, R22, 0x1, -R5 ;  /* 0x0000000116167824 */ /* 0x000fe400078e0a05 */
[----:B------:R-:W-:Y:S01]  /*01b0*/  IMAD.IADD R3, R4, 0x1, -R7 ;  /* 0x0000000104037824 */ /* 0x000fe200078e0a07 */
[----:B------:R-:W-:Y:S01]  /*01c0*/  CS2R R4, SRZ ;  /* 0x0000000000047805 */ /* 0x000fe2000001ff00 */
[C---:B------:R-:W-:Y:S01]  /*01d0*/  IMAD R2, R22.reuse, 0x80, R9 ;  /* 0x0000008016027824 */ /* 0x040fe200078e0209 */
[----:B------:R-:W-:-:S02]  /*01e0*/  ISETP.GT.AND P0, PT, R22, RZ, PT ;  /* 0x000000ff1600720c */ /* 0x000fc40003f04270 */
[----:B------:R-:W-:Y:S02]  /*01f0*/  CS2R R6, SRZ ;  /* 0x0000000000067805 */ /* 0x000fe4000001ff00 */
[C---:B------:R-:W-:Y:S01]  /*0200*/  ISETP.GT.AND P1, PT, R3.reuse, RZ, PT ;  /* 0x000000ff0300720c */ /* 0x040fe20003f24270 */
[C---:B------:R-:W-:Y:S01]  /*0210*/  VIADD R19, R2.reuse, 0xfffff7c0 ;  /* 0xfffff7c002137836 */ /* 0x040fe20000000000 */
[----:B------:R-:W-:Y:S01]  /*0220*/  ISETP.GT.AND P2, PT, R3, RZ, P0 ;  /* 0x000000ff0300720c */ /* 0x000fe20000744270 */
[----:B------:R-:W-:Y:S01]  /*0230*/  VIADD R25, R2, 0xfffff800 ;  /* 0xfffff80002197836 */ /* 0x000fe20000000000 */
[----:B------:R-:W-:Y:S02]  /*0240*/  ISETP.GT.AND P1, PT, R22, -0x1, P1 ;  /* 0xffffffff1600780c */ /* 0x000fe40000f24270 */
[----:B------:R-:W-:Y:S01]  /*0250*/  CS2R R8, SRZ ;  /* 0x0000000000087805 */ /* 0x000fe2000001ff00 */
[----:B--2---:R-:W-:-:S04]  /*0260*/  IMAD.WIDE R18, R19, 0x4, R20 ;  /* 0x0000000413127825 */ /* 0x004fc800078e0214 */
[----:B------:R-:W-:-:S04]  /*0270*/  IMAD.WIDE R24, R25, 0x4, R20 ;  /* 0x0000000419187825 */ /* 0x000fc800078e0214 */
[----:B------:R1:W2:Y:S04]  /*0280*/  @P2 LDG.E.128 R4, desc[UR4][R18.64] ;  /* 0x0000000412042981 */ /* 0x0002a8000c1e1d00 */
[----:B------:R3:W4:Y:S01]  /*0290*/  @P1 LDG.E.128 R8, desc[UR4][R24.64] ;  /* 0x0000000418081981 */ /* 0x000722000c1e1d00 */
[----:B------:R-:W-:-:S04]  /*02a0*/  VIADD R27, R2, 0xfffff840 ;  /* 0xfffff840021b7836 */ /* 0x000fc80000000000 */
[----:B------:R-:W-:-:S05]  /*02b0*/  IMAD.WIDE R26, R27, 0x4, R20 ;  /* 0x000000041b1a7825 */ /* 0x000fca00078e0214 */
[----:B------:R-:W5:Y:S01]  /*02c0*/  @P1 LDG.E.128 R12, desc[UR4][R26.64] ;  /* 0x000000041a0c1981 */ /* 0x000f62000c1e1d00 */
[C---:B------:R-:W-:Y:S02]  /*02d0*/  ISETP.GT.AND P0, PT, R3.reuse, -0x1, P0 ;  /* 0xffffffff0300780c */ /* 0x040fe40000704270 */
[----:B-1----:R-:W-:Y:S02]  /*02e0*/  CS2R R18, SRZ ;  /* 0x0000000000127805 */ /* 0x002fe4000001ff00 */
[----:B------:R-:W-:Y:S01]  /*02f0*/  LOP3.LUT R3, R3, R22, RZ, 0xfc, !PT ;  /* 0x0000001603037212 */ /* 0x000fe200078efcff */
[----:B------:R-:W-:Y:S01]  /*0300*/  VIADD R29, R2, 0x40 ;  /* 0x00000040021d7836 */ /* 0x000fe20000000000 */
[----:B--2---:R-:W-:Y:S02]  /*0310*/  SEL R23, R4, 0xff800000, P2 ;  /* 0xff80000004177807 */ /* 0x004fe40001000000 */
[----:B---3--:R-:W-:Y:S01]  /*0320*/  SEL R24, R5, 0xff800000, P2 ;  /* 0xff80000005187807 */ /* 0x008fe20001000000 */
[----:B------:R-:W-:Y:S01]  /*0330*/  VIADD R5, R2, 0xffffffc0 ;  /* 0xffffffc002057836 */ /* 0x000fe20000000000 */
[----:B----4-:R-:W-:-:S02]  /*0340*/  SEL R8, R8, 0xff800000, P1 ;  /* 0xff80000008087807 */ /* 0x010fc40000800000 */
[----:B------:R-:W-:Y:S01]  /*0350*/  SEL R9, R9, 0xff800000, P1 ;  /* 0xff80000009097807 */ /* 0x000fe20000800000 */
[----:B------:R-:W-:Y:S01]  /*0360*/  IMAD.WIDE R4, R5, 0x4, R20 ;  /* 0x0000000405047825 */ /* 0x000fe200078e0214 */
[----:B------:R-:W-:Y:S02]  /*0370*/  FSETP.GT.AND P5, PT, R8, R23, PT ;  /* 0x000000170800720b */ /* 0x000fe40003fa4000 */
[----:B------:R-:W-:Y:S02]  /*0380*/  FSETP.GT.AND P6, PT, R9, R24, PT ;  /* 0x000000180900720b */ /* 0x000fe40003fc4000 */
[----:B------:R-:W-:Y:S01]  /*0390*/  SEL R25, R6, 0xff800000, P2 ;  /* 0xff80000006197807 */ /* 0x000fe20001000000 */
[----:B------:R1:W2:Y:S01]  /*03a0*/  @P0 LDG.E.128 R16, desc[UR4][R4.64] ;  /* 0x0000000404100981 */ /* 0x0002a2000c1e1d00 */
[----:B------:R-:W-:Y:S02]  /*03b0*/  SEL R10, R10, 0xff800000, P1 ;  /* 0xff8000000a0a7807 */ /* 0x000fe40000800000 */
[----:B------:R-:W-:-:S02]  /*03c0*/  SEL R7, R7, 0xff800000, P2 ;  /* 0xff80000007077807 */ /* 0x000fc40001000000 */
[----:B------:R-:W-:Y:S02]  /*03d0*/  FSETP.NAN.AND P2, PT, R8, R8, PT ;  /* 0x000000080800720b */ /* 0x000fe40003f48000 */
[----:B------:R-:W-:Y:S02]  /*03e0*/  FSETP.GT.AND P3, PT, R10, R25, PT ;  /* 0x000000190a00720b */ /* 0x000fe40003f64000 */
[----:B------:R-:W-:Y:S02]  /*03f0*/  SEL R28, R11, 0xff800000, P1 ;  /* 0xff8000000b1c7807 */ /* 0x000fe40000800000 */
[----:B------:R-:W-:Y:S02]  /*0400*/  @!P5 SEL R8, R8, R23, P2 ;  /* 0x000000170808d207 */ /* 0x000fe40001000000 */
[----:B------:R-:W-:Y:S02]  /*0410*/  FSETP.NAN.AND P2, PT, R9, R9, PT ;  /* 0x000000090900720b */ /* 0x000fe40003f48000 */
[----:B------:R-:W-:-:S02]  /*0420*/  FSETP.GT.AND P4, PT, R28, R7, PT ;  /* 0x000000071c00720b */ /* 0x000fc40003f84000 */
[----:B------:R-:W-:Y:S02]  /*0430*/  @!P6 SEL R9, R9, R24, P2 ;  /* 0x000000180909e207 */ /* 0x000fe40001000000 */
[----:B------:R-:W-:-:S04]  /*0440*/  FSETP.NAN.AND P2, PT, R10, R10, PT ;  /* 0x0000000a0a00720b */ /* 0x000fc80003f48000 */
[----:B------:R-:W-:Y:S02]  /*0450*/  @!P3 SEL R10, R10, R25, P2 ;  /* 0x000000190a0ab207 */ /* 0x000fe40001000000 */
[----:B------:R-:W-:-:S04]  /*0460*/  FSETP.NAN.AND P2, PT, R28, R28, PT ;  /* 0x0000001c1c00720b */ /* 0x000fc80003f48000 */
[----:B------:R-:W-:Y:S02]  /*0470*/  @!P4 SEL R28, R28, R7, P2 ;  /* 0x000000071c1cc207 */ /* 0x000fe40001000000 */
[----:B------:R-:W-:Y:S02]  /*0480*/  ISETP.GT.AND P2, PT, R3, -0x1, PT ;  /* 0xffffffff0300780c */ /* 0x000fe40003f44270 */
[----:B-1----:R-:W-:Y:S02]  /*0490*/  CS2R R4, SRZ ;  /* 0x0000000000047805 */ /* 0x002fe4000001ff00 */
[----:B------:R-:W-:Y:S01]  /*04a0*/  CS2R R6, SRZ ;  /* 0x0000000000067805 */ /* 0x000fe2000001ff00 */
[----:B------:R-:W-:-:S08]  /*04b0*/  IMAD.WIDE R24, R2, 0x4, R20 ;  /* 0x0000000402187825 */ /* 0x000fd000078e0214 */
[----:B------:R1:W3:Y:S01]  /*04c0*/  @P2 LDG.E.128 R4, desc[UR4][R24.64] ;  /* 0x0000000418042981 */ /* 0x0002e2000c1e1d00 */
[----:B-----5:R-:W-:Y:S02]  /*04d0*/  SEL R15, R15, 0xff800000, P1 ;  /* 0xff8000000f0f7807 */ /* 0x020fe40000800000 */
[----:B------:R-:W-:Y:S02]  /*04e0*/  SEL R22, RZ, 0x1, !P4 ;  /* 0x00000001ff167807 */ /* 0x000fe40006000000 */
[----:B------:R-:W-:Y:S02]  /*04f0*/  FSETP.NAN.AND P4, PT, R15, R15, PT ;  /* 0x0000000f0f00720b */ /* 0x000fe40003f88000 */
[----:B------:R-:W-:Y:S02]  /*0500*/  SEL R3, R14, 0xff800000, P1 ;  /* 0xff8000000e037807 */ /* 0x000fe40000800000 */
[----:B------:R-:W-:Y:S02]  /*0510*/  SEL R26, RZ, 0x1, !P3 ;  /* 0x00000001ff1a7807 */ /* 0x000fe40005800000 */
[----:B------:R-:W-:-:S02]  /*0520*/  FSETP.NAN.AND P3, PT, R3, R3, PT ;  /* 0x000000030300720b */ /* 0x000fc40003f68000 */
[----:B-1----:R-:W-:Y:S02]  /*0530*/  SEL R24, R13, 0xff800000, P1 ;  /* 0xff8000000d187807 */ /* 0x002fe40000800000 */
[----:B------:R-:W-:Y:S02]  /*0540*/  SEL R13, RZ, 0x1, !P6 ;  /* 0x00000001ff0d7807 */ /* 0x000fe40007000000 */
[----:B------:R-:W-:Y:S02]  /*0550*/  SEL R23, R12, 0xff800000, P1 ;  /* 0xff8000000c177807 */ /* 0x000fe40000800000 */
[----:B------:R-:W-:Y:S02]  /*0560*/  FSETP.GEU.AND P6, PT, R28, R15, PT ;  /* 0x0000000f1c00720b */ /* 0x000fe40003fce000 */
[----:B------:R-:W-:Y:S02]  /*0570*/  FSETP.NAN.AND P1, PT, R24, R24, PT ;  /* 0x000000181800720b */ /* 0x000fe40003f28000 */
[----:B------:R-:W-:-:S02]  /*0580*/  @!P4 SEL R15, R15, R28, !P6 ;  /* 0x0000001c0f0fc207 */ /* 0x000fc40007000000 */
[----:B------:R-:W-:Y:S02]  /*0590*/  SEL R14, RZ, 0x1, !P5 ;  /* 0x00000001ff0e7807 */ /* 0x000fe40006800000 */
[----:B------:R-:W-:Y:S02]  /*05a0*/  FSETP.GEU.AND P4, PT, R10, R3, PT ;  /* 0x000000030a00720b */ /* 0x000fe40003f8e000 */
[----:B------:R-:W-:Y:S02]  /*05b0*/  FSETP.NAN.AND P5, PT, R23, R23, PT ;  /* 0x000000171700720b */ /* 0x000fe40003fa8000 */
[----:B------:R-:W-:Y:S02]  /*05c0*/  @!P3 SEL R3, R3, R10, !P4 ;  /* 0x0000000a0303b207 */ /* 0x000fe40006000000 */
[----:B------:R-:W-:-:S04]  /*05d0*/  FSETP.GEU.AND P3, PT, R9, R24, PT ;  /* 0x000000180900720b */ /* 0x000fc80003f6e000 */
[----:B------:R-:W-:Y:S02]  /*05e0*/  @!P1 SEL R24, R24, R9, !P3 ;  /* 0x0000000918189207 */ /* 0x000fe40005800000 */
[----:B------:R-:W-:Y:S02]  /*05f0*/  FSETP.GEU.AND P1, PT, R8, R23, PT ;  /* 0x000000170800720b */ /* 0x000fe40003f2e000 */
[----:B------:R-:W-:Y:S01]  /*0600*/  CS2R R10, SRZ ;  /* 0x00000000000a7805 */ /* 0x000fe2000001ff00 */
[----:B------:R-:W-:Y:S01]  /*0610*/  IMAD.WIDE R28, R29, 0x4, R20 ;  /* 0x000000041d1c7825 */ /* 0x000fe200078e0214 */
[----:B------:R-:W-:Y:S02]  /*0620*/  @!P5 SEL R23, R23, R8, !P1 ;  /* 0x000000081717d207 */ /* 0x000fe40004800000 */
[----:B------:R-:W-:-:S06]  /*0630*/  CS2R R8, SRZ ;  /* 0x0000000000087805 */ /* 0x000fcc000001ff00 */
[----:B------:R1:W4:Y:S01]  /*0640*/  @P2 LDG.E.128 R8, desc[UR4][R28.64] ;  /* 0x000000041c082981 */ /* 0x000322000c1e1d00 */
[----:B------:R-:W-:Y:S02]  /*0650*/  SEL R12, R22, 0x2, P6 ;  /* 0x00000002160c7807 */ /* 0x000fe40003000000 */
[----:B------:R-:W-:Y:S02]  /*0660*/  SEL R26, R26, 0x2, P4 ;  /* 0x000000021a1a7807 */ /* 0x000fe40002000000 */
[----:B------:R-:W-:Y:S02]  /*0670*/  SEL R13, R13, 0x2, P3 ;  /* 0x000000020d0d7807 */ /* 0x000fe40001800000 */
[----:B------:R-:W-:Y:S01]  /*0680*/  SEL R14, R14, 0x2, P1 ;  /* 0x000000020e0e7807 */ /* 0x000fe20000800000 */
[----:B-1----:R-:W-:Y:S01]  /*0690*/  VIADD R29, R2, 0x7c0 ;  /* 0x000007c0021d7836 */ /* 0x002fe20000000000 */
[----:B--2---:R-:W-:Y:S02]  /*06a0*/  SEL R16, R16, 0xff800000, P0 ;  /* 0xff80000010107807 */ /* 0x004fe40000000000 */
[----:B------:R-:W-:-:S02]  /*06b0*/  SEL R17, R17, 0xff800000, P0 ;  /* 0xff80000011117807 */ /* 0x000fc40000000000 */
[-C--:B------:R-:W-:Y:S02]  /*06c0*/  FSETP.NAN.AND P5, PT, R16, R16.reuse, PT ;  /* 0x000000101000720b */ /* 0x080fe40003fa8000 */
[----:B------:R-:W-:Y:S02]  /*06d0*/  FSETP.NAN.AND P6, PT, R17, R17, PT ;  /* 0x000000111100720b */ /* 0x000fe40003fc8000 */
[----:B------:R-:W-:Y:S02]  /*06e0*/  SEL R18, R18, 0xff800000, P0 ;  /* 0xff80000012127807 */ /* 0x000fe40000000000 */
[----:B------:R-:W-:Y:S02]  /*06f0*/  FSETP.GEU.AND P4, PT, R23, R16, PT ;  /* 0x000000101700720b */ /* 0x000fe40003f8e000 */
[----:B------:R-:W-:Y:S02]  /*0700*/  FSETP.NAN.AND P3, PT, R18, R18, PT ;  /* 0x000000121200720b */ /* 0x000fe40003f68000 */
[----:B------:R-:W-:-:S03]  /*0710*/  SEL R28, R19, 0xff800000, P0 ;  /* 0xff800000131c7807 */ /* 0x000fc60000000000 */
[----:B------:R-:W-:Y:S02]  /*0720*/  @!P5 SEL R16, R16, R23, !P4 ;  /* 0x000000171010d207 */ /* 0x000fe40006000000 */
[----:B------:R-:W-:Y:S02]  /*0730*/  FSETP.GEU.AND P5, PT, R24, R17, PT ;  /* 0x000000111800720b */ /* 0x000fe40003fae000 */
[----:B------:R-:W-:Y:S02]  /*0740*/  FSETP.NAN.AND P1, PT, R28, R28, PT ;  /* 0x0000001c1c00720b */ /* 0x000fe40003f28000 */
[----:B------:R-:W-:Y:S02]  /*0750*/  @!P6 SEL R17, R17, R24, !P5 ;  /* 0x000000181111e207 */ /* 0x000fe40006800000 */
[----:B------:R-:W-:-:S04]  /*0760*/  FSETP.GEU.AND P6, PT, R3, R18, PT ;  /* 0x000000120300720b */ /* 0x000fc80003fce000 */
[----:B------:R-:W-:Y:S02]  /*0770*/  @!P3 SEL R18, R18, R3, !P6 ;  /* 0x000000031212b207 */ /* 0x000fe40007000000 */
[----:B------:R-:W-:-:S04]  /*0780*/  FSETP.GEU.AND P3, PT, R15, R28, PT ;  /* 0x0000001c0f00720b */ /* 0x000fc80003f6e000 */
[----:B------:R-:W-:Y:S02]  /*0790*/  @!P1 SEL R28, R28, R15, !P3 ;  /* 0x0000000f1c1c9207 */ /* 0x000fe40005800000 */
[----:B---3--:R-:W-:-:S04]  /*07a0*/  SEL R3, R7, 0xff800000, P2 ;  /* 0xff80000007037807 */ /* 0x008fc80001000000 */
[-C--:B------:R-:W-:Y:S02]  /*07b0*/  FSETP.NAN.AND P1, PT, R3, R3.reuse, PT ;  /* 0x000000030300720b */ /* 0x080fe40003f28000 */
[----:B------:R-:W-:Y:S02]  /*07c0*/  SEL R22, R14, 0x3, P4 ;  /* 0x000000030e167807 */ /* 0x000fe40002000000 */
[----:B------:R-:W-:Y:S02]  /*07d0*/  FSETP.GEU.AND P4, PT, R28, R3, PT ;  /* 0x000000031c00720b */ /* 0x000fe40003f8e000 */
[----:B------:R-:W-:Y:S02]  /*07e0*/  SEL R23, R6, 0xff800000, P2 ;  /* 0xff80000006177807 */ /* 0x000fe40001000000 */
[----:B------:R-:W-:Y:S02]  /*07f0*/  CS2R R6, SRZ ;  /* 0x0000000000067805 */ /* 0x000fe4000001ff00 */
[----:B------:R-:W-:-:S02]  /*0800*/  SEL R24, R5, 0xff800000, P2 ;  /* 0xff80000005187807 */ /* 0x000fc40001000000 */
[----:B------:R-:W-:Y:S02]  /*0810*/  SEL R19, R4, 0xff800000, P2 ;  /* 0xff80000004137807 */ /* 0x000fe40001000000 */
[----:B------:R-:W-:Y:S02]  /*0820*/  CS2R R4, SRZ ;  /* 0x0000000000047805 */ /* 0x000fe4000001ff00 */
[----:B------:R-:W-:Y:S01]  /*0830*/  @!P1 SEL R3, R3, R28, !P4 ;  /* 0x0000001c03039207 */ /* 0x000fe20006000000 */
[----:B------:R-:W-:Y:S01]  /*0840*/  IMAD.WIDE R28, R29, 0x4, R20 ;  /* 0x000000041d1c7825 */ /* 0x000fe200078e0214 */
[----:B------:R-:W-:Y:S02]  /*0850*/  FSETP.NAN.AND P1, PT, R23, R23, PT ;  /* 0x000000171700720b */ /* 0x000fe40003f28000 */
[----:B------:R-:W-:Y:S02]  /*0860*/  SEL R25, R13, 0x3, P5 ;  /* 0x000000030d197807 */ /* 0x000fe40002800000 */
[----:B------:R-:W-:Y:S01]  /*0870*/  FSETP.NAN.AND P5, PT, R24, R24, PT ;  /* 0x000000181800720b */ /* 0x000fe20003fa8000 */
[----:B------:R1:W2:Y:S01]  /*0880*/  @P0 LDG.E.128 R4, desc[UR4][R28.64] ;  /* 0x000000041c040981 */ /* 0x0002a2000c1e1d00 */
[----:B------:R-:W-:-:S02]  /*0890*/  SEL R26, R26, 0x3, P6 ;  /* 0x000000031a1a7807 */ /* 0x000fc40003000000 */
[----:B------:R-:W-:-:S05]  /*08a0*/  FSETP.GEU.AND P6, PT, R18, R23, PT ;  /* 0x000000171200720b */ /* 0x000fca0003fce000 */
[----:B------:R-:W-:Y:S02]  /*08b0*/  @!P1 SEL R23, R23, R18, !P6 ;  /* 0x0000001217179207 */ /* 0x000fe40007000000 */
[----:B------:R-:W-:-:S04]  /*08c0*/  FSETP.GEU.AND P1, PT, R17, R24, PT ;  /* 0x000000181100720b */ /* 0x000fc80003f2e000 */
[----:B------:R-:W-:Y:S01]  /*08d0*/  @!P5 SEL R24, R24, R17, !P1 ;  /* 0x000000111818d207 */ /* 0x000fe20004800000 */
[----:B------:R-:W-:Y:S01]  /*08e0*/  VIADD R17, R2, 0x800 ;  /* 0x0000080002117836 */ /* 0x000fe20000000000 */
[----:B------:R-:W-:Y:S02]  /*08f0*/  SEL R27, R12, 0x3, P3 ;  /* 0x000000030c1b7807 */ /* 0x000fe40001800000 */
[----:B------:R-:W-:Y:S02]  /*0900*/  CS2R R12, SRZ ;  /* 0x00000000000c7805 */ /* 0x000fe4000001ff00 */
[----:B------:R-:W-:Y:S02]  /*0910*/  CS2R R14, SRZ ;  /* 0x00000000000e7805 */ /* 0x000fe4000001ff00 */
[-C--:B------:R-:W-:Y:S01]  /*0920*/  FSETP.NAN.AND P3, PT, R19, R19.reuse, PT ;  /* 0x000000131300720b */ /* 0x080fe20003f68000 */
[----:B-1----:R-:W-:Y:S01]  /*0930*/  IMAD.WIDE R28, R17, 0x4, R20 ;  /* 0x00000004111c7825 */ /* 0x002fe200078e0214 */
[----:B------:R-:W-:-:S04]  /*0940*/  FSETP.GEU.AND P5, PT, R16, R19, PT ;  /* 0x000000131000720b */ /* 0x000fc80003fae000 */
[----:B------:R1:W3:Y:S01]  /*0950*/  @P2 LDG.E.128 R12, desc[UR4][R28.64] ;  /* 0x000000041c0c2981 */ /* 0x0002e2000c1e1d00 */
[----:B----4-:R-:W-:-:S06]  /*0960*/  SEL R8, R8, 0xff800000, P2 ;  /* 0xff80000008087807 */ /* 0x010fcc0001000000 */
[----:B------:R-:W-:Y:S02]  /*0970*/  @!P3 SEL R19, R19, R16, !P5 ;  /* 0x000000101313b207 */ /* 0x000fe40006800000 */
[-C--:B------:R-:W-:Y:S01]  /*0980*/  FSETP.NAN.AND P3, PT, R8, R8.reuse, PT ;  /* 0x000000080800720b */ /* 0x080fe20003f68000 */
[----:B------:R-:W-:Y:S01]  /*0990*/  VIADD R17, R2, 0x840 ;  /* 0x0000084002117836 */ /* 0x000fe20000000000 */
[----:B------:R-:W-:Y:S02]  /*09a0*/  SEL R27, R27, 0x4, P4 ;  /* 0x000000041b1b7807 */ /* 0x000fe40002000000 */
[----:B------:R-:W-:Y:S01]  /*09b0*/  FSETP.GEU.AND P4, PT, R19, R8, PT ;  /* 0x000000081300720b */ /* 0x000fe20003f8e000 */
[----:B------:R-:W-:Y:S01]  /*09c0*/  IMAD.WIDE R20, R17, 0x4, R20 ;  /* 0x0000000411147825 */ /* 0x000fe200078e0214 */
[----:B------:R-:W-:-:S07]  /*09d0*/  CS2R R16, SRZ ;  /* 0x0000000000107805 */ /* 0x000fce000001ff00 */
[----:B------:R-:W-:Y:S02]  /*09e0*/  @!P3 SEL R8, R8, R19, !P4 ;  /* 0x000000130808b207 */ /* 0x000fe40006000000 */
[----:B------:R-:W-:-:S06]  /*09f0*/  CS2R R18, SRZ ;  /* 0x0000000000127805 */ /* 0x000fcc000001ff00 */
[----:B------:R4:W5:Y:S01]  /*0a00*/  @P2 LDG.E.128 R16, desc[UR4][R20.64] ;  /* 0x0000000414102981 */ /* 0x000962000c1e1d00 */
[----:B------:R-:W-:Y:S02]  /*0a10*/  SEL R9, R9, 0xff800000, P2 ;  /* 0xff80000009097807 */ /* 0x000fe40001000000 */
[----:B------:R-:W-:Y:S02]  /*0a20*/  SEL R10, R10, 0xff800000, P2 ;  /* 0xff8000000a0a7807 */ /* 0x000fe40001000000 */
[----:B------:R-:W-:Y:S02]  /*0a30*/  FSETP.NAN.AND P3, PT, R9, R9, PT ;  /* 0x000000090900720b */ /* 0x000fe40003f68000 */
[----:B------:R-:W-:Y:S02]  /*0a40*/  SEL R2, R25, 0x4, P1 ;  /* 0x0000000419027807 */ /* 0x000fe40000800000 */
[----:B------:R-:W-:Y:S02]  /*0a50*/  FSETP.NAN.AND P1, PT, R10, R10, PT ;  /* 0x0000000a0a00720b */ /* 0x000fe40003f28000 */
[----:B-1----:R-:W-:-:S02]  /*0a60*/  SEL R28, R11, 0xff800000, P2 ;  /* 0xff8000000b1c7807 */ /* 0x002fc40001000000 */
[----:B------:R-:W-:Y:S02]  /*0a70*/  SEL R22, R22, 0x4, P5 ;  /* 0x0000000416167807 */ /* 0x000fe40002800000 */
[----:B------:R-:W-:Y:S02]  /*0a80*/  SEL R26, R26, 0x4, P6 ;  /* 0x000000041a1a7807 */ /* 0x000fe40003000000 */
[----:B------:R-:W-:Y:S02]  /*0a90*/  FSETP.GEU.AND P5, PT, R24, R9, PT ;  /* 0x000000091800720b */ /* 0x000fe40003fae000 */
[----:B------:R-:W-:Y:S02]  /*0aa0*/  FSETP.NAN.AND P6, PT, R28, R28, PT ;  /* 0x0000001c1c00720b */ /* 0x000fe40003fc8000 */
[----:B------:R-:W-:Y:S02]  /*0ab0*/  @!P3 SEL R9, R9, R24, !P5 ;  /* 0x000000180909b207 */ /* 0x000fe40006800000 */
[----:B------:R-:W-:-:S04]  /*0ac0*/  FSETP.GEU.AND P3, PT, R23, R10, PT ;  /* 0x0000000a1700720b */ /* 0x000fc80003f6e000 */
[----:B------:R-:W-:Y:S02]  /*0ad0*/  @!P1 SEL R10, R10, R23, !P3 ;  /* 0x000000170a0a9207 */ /* 0x000fe40005800000 */
[----:B------:R-:W-:-:S04]  /*0ae0*/  FSETP.GEU.AND P1, PT, R3, R28, PT ;  /* 0x0000001c0300720b */ /* 0x000fc80003f2e000 */
[----:B------:R-:W-:Y:S02]  /*0af0*/  @!P6 SEL R28, R28, R3, !P1 ;  /* 0x000000031c1ce207 */ /* 0x000fe40004800000 */
[----:B------:R-:W-:Y:S02]  /*0b00*/  SEL R2, R2, 0x5, P5 ;  /* 0x0000000502027807 */ /* 0x000fe40002800000 */
[----:B------:R-:W-:Y:S02]  /*0b10*/  SEL R26, R26, 0x5, P3 ;  /* 0x000000051a1a7807 */ /* 0x000fe40001800000 */
[----:B------:R-:W-:Y:S02]  /*0b20*/  SEL R27, R27, 0x5, P1 ;  /* 0x000000051b1b7807 */ /* 0x000fe40000800000 */
[----:B--2---:R-:W-:Y:S02]  /*0b30*/  SEL R7, R7, 0xff800000, P0 ;  /* 0xff80000007077807 */ /* 0x004fe40000000000 */
[----:B------:R-:W-:-:S02]  /*0b40*/  SEL R11, R6, 0xff800000, P0 ;  /* 0xff800000060b7807 */ /* 0x000fc40000000000 */
[----:B------:R-:W-:Y:S02]  /*0b50*/  FSETP.NAN.AND P6, PT, R7, R7, PT ;  /* 0x000000070700720b */ /* 0x000fe40003fc8000 */
[----:B------:R-:W-:Y:S02]  /*0b60*/  SEL R6, R22, 0x5, P4 ;  /* 0x0000000516067807 */ /* 0x000fe40002000000 */
[----:B------:R-:W-:Y:S02]  /*0b70*/  FSETP.NAN.AND P4, PT, R11, R11, PT ;  /* 0x0000000b0b00720b */ /* 0x000fe40003f88000 */
[----:B------:R-:W-:Y:S02]  /*0b80*/  SEL R5, R5, 0xff800000, P0 ;  /* 0xff80000005057807 */ /* 0x000fe40000000000 */
[----:B------:R-:W-:Y:S02]  /*0b90*/  FSETP.GEU.AND P3, PT, R28, R7, PT ;  /* 0x000000071c00720b */ /* 0x000fe40003f6e000 */
[----:B------:R-:W-:-:S02]  /*0ba0*/  FSETP.NAN.AND P5, PT, R5, R5, PT ;  /* 0x000000050500720b */ /* 0x000fc40003fa8000 */
[----:B----4-:R-:W-:Y:S02]  /*0bb0*/  SEL R20, R4, 0xff800000, P0 ;  /* 0xff80000004147807 */ /* 0x010fe40000000000 */
[----:B------:R-:W-:Y:S02]  /*0bc0*/  FSETP.GEU.AND P0, PT, R10, R11, PT ;  /* 0x0000000b0a00720b */ /* 0x000fe40003f0e000 */
[----:B------:R-:W-:Y:S02]  /*0bd0*/  @!P6 SEL R7, R7, R28, !P3 ;  /* 0x0000001c0707e207 */ /* 0x000fe40005800000 */
[----:B------:R-:W-:Y:S02]  /*0be0*/  FSETP.NAN.AND P6, PT, R20, R20, PT ;  /* 0x000000141400720b */ /* 0x000fe40003fc8000 */
[----:B------:R-:W-:Y:S02]  /*0bf0*/  @!P4 SEL R11, R11, R10, !P0 ;  /* 0x0000000a0b0bc207 */ /* 0x000fe40004000000 */
[----:B------:R-:W-:-:S02]  /*0c00*/  FSETP.GEU.AND P4, PT, R9, R5, PT ;  /* 0x000000050900720b */ /* 0x000fc40003f8e000 */
[----:B---3--:R-:W-:Y:S02]  /*0c10*/  SEL R3, R12, 0xff800000, P2 ;  /* 0xff8000000c037807 */ /* 0x008fe40001000000 */
[----:B------:R-:W-:Y:S02]  /*0c20*/  @!P5 SEL R5, R5, R9, !P4 ;  /* 0x000000090505d207 */ /* 0x000fe40006000000 */
[----:B------:R-:W-:Y:S02]  /*0c30*/  FSETP.NAN.AND P1, PT, R3, R3, PT ;  /* 0x000000030300720b */ /* 0x000fe40003f28000 */
[----:B------:R-:W-:Y:S02]  /*0c40*/  FSETP.GEU.AND P5, PT, R8, R20, PT ;  /* 0x000000140800720b */ /* 0x000fe40003fae000 */
[----:B------:R-:W-:Y:S02]  /*0c50*/  SEL R4, R13, 0xff800000, P2 ;  /* 0xff8000000d047807 */ /* 0x000fe40001000000 */
[----:B------:R-:W-:-:S02]  /*0c60*/  @!P6 SEL R20, R20, R8, !P5 ;  /* 0x000000081414e207 */ /* 0x000fc40006800000 */
[----:B------:R-:W-:Y:S02]  /*0c70*/  FSETP.NAN.AND P6, PT, R4, R4, PT ;  /* 0x000000040400720b */ /* 0x000fe40003fc8000 */
[----:B------:R-:W-:Y:S02]  /*0c80*/  SEL R14, R14, 0xff800000, P2 ;  /* 0xff8000000e0e7807 */ /* 0x000fe40001000000 */
[----:B------:R-:W-:Y:S02]  /*0c90*/  SEL R8, R27, 0x6, P3 ;  /* 0x000000061b087807 */ /* 0x000fe40001800000 */
[----:B------:R-:W-:Y:S02]  /*0ca0*/  FSETP.GEU.AND P3, PT, R20, R3, PT ;  /* 0x000000031400720b */ /* 0x000fe40003f6e000 */
[----:B------:R-:W-:Y:S02]  /*0cb0*/  SEL R26, R26, 0x6, P0 ;  /* 0x000000061a1a7807 */ /* 0x000fe40000000000 */
[----:B------:R-:W-:-:S02]  /*0cc0*/  FSETP.NAN.AND P0, PT, R14, R14, PT ;  /* 0x0000000e0e00720b */ /* 0x000fc40003f08000 */
[----:B------:R-:W-:Y:S02]  /*0cd0*/  SEL R10, R15, 0xff800000, P2 ;  /* 0xff8000000f0a7807 */ /* 0x000fe40001000000 */
[----:B------:R-:W-:Y:S02]  /*0ce0*/  @!P1 SEL R3, R3, R20, !P3 ;  /* 0x0000001403039207 */ /* 0x000fe40005800000 */
[----:B------:R-:W-:Y:S02]  /*0cf0*/  SEL R9, R6, 0x6, P5 ;  /* 0x0000000606097807 */ /* 0x000fe40002800000 */
[----:B------:R-:W-:Y:S02]  /*0d00*/  FSETP.GEU.AND P1, PT, R5, R4, PT ;  /* 0x000000040500720b */ /* 0x000fe40003f2e000 */
[----:B------:R-:W-:Y:S02]  /*0d10*/  FSETP.NAN.AND P5, PT, R10, R10, PT ;  /* 0x0000000a0a00720b */ /* 0x000fe40003fa8000 */
[----:B------:R-:W-:-:S02]  /*0d20*/  @!P6 SEL R4, R4, R5, !P1 ;  /* 0x000000050404e207 */ /* 0x000fc40004800000 */
[----:B------:R-:W-:Y:S02]  /*0d30*/  FSETP.GEU.AND P6, PT, R11, R14, PT ;  /* 0x0000000e0b00720b */ /* 0x000fe40003fce000 */
[----:B-----5:R-:W-:Y:S02]  /*0d40*/  SEL R19, R19, 0xff800000, P2 ;  /* 0xff80000013137807 */ /* 0x020fe40001000000 */
[----:B------:R-:W-:Y:S02]  /*0d50*/  @!P0 SEL R14, R14, R11, !P6 ;  /* 0x0000000b0e0e8207 */ /* 0x000fe40007000000 */
[----:B------:R-:W-:-:S04]  /*0d60*/  FSETP.GEU.AND P0, PT, R7, R10, PT ;  /* 0x0000000a0700720b */ /* 0x000fc80003f0e000 */
[----:B------:R-:W-:Y:S02]  /*0d70*/  @!P5 SEL R10, R10, R7, !P0 ;  /* 0x000000070a0ad207 */ /* 0x000fe40004000000 */
[----:B------:R-:W-:Y:S01]  /*0d80*/  FSETP.NAN.AND P5, PT, R19, R19, PT ;  /* 0x000000131300720b */ /* 0x000fe20003fa8000 */
[----:B------:R-:W1:Y:S01]  /*0d90*/  LDC.64 R6, c[0x0][0x218] ;  /* 0x00008600ff067b82 */ /* 0x000e620000000a00 */
[----:B------:R-:W-:Y:S02]  /*0da0*/  SEL R2, R2, 0x6, P4 ;  /* 0x0000000602027807 */ /* 0x000fe40002000000 */
[----:B------:R-:W-:Y:S02]  /*0db0*/  SEL R16, R16, 0xff800000, P2 ;  /* 0xff80000010107807 */ /* 0x000fe40001000000 */
[----:B------:R-:W-:Y:S02]  /*0dc0*/  SEL R17, R17, 0xff800000, P2 ;  /* 0xff80000011117807 */ /* 0x000fe40001000000 */
[----:B------:R-:W-:-:S02]  /*0dd0*/  SEL R18, R18, 0xff800000, P2 ;  /* 0xff80000012127807 */ /* 0x000fc40001000000 */
[----:B------:R-:W-:Y:S02]  /*0de0*/  FSETP.GEU.AND P2, PT, R10, R19, PT ;  /* 0x000000130a00720b */ /* 0x000fe40003f4e000 */
[----:B------:R-:W-:Y:S02]  /*0df0*/  SEL R9, R9, 0x7, P3 ;  /* 0x0000000709097807 */ /* 0x000fe40001800000 */
[----:B------:R-:W-:Y:S02]  /*0e00*/  SEL R2, R2, 0x7, P1 ;  /* 0x0000000702027807 */ /* 0x000fe40000800000 */
[----:B------:R-:W-:Y:S02]  /*0e10*/  FSETP.NAN.AND P4, PT, R18, R18, PT ;  /* 0x000000121200720b */ /* 0x000fe40003f88000 */
[----:B------:R-:W-:Y:S02]  /*0e20*/  FSETP.NAN.AND P3, PT, R17, R17, PT ;  /* 0x000000111100720b */ /* 0x000fe40003f68000 */
[----:B------:R-:W-:-:S02]  /*0e30*/  FSETP.NAN.AND P1, PT, R16, R16, PT ;  /* 0x000000101000720b */ /* 0x000fc40003f28000 */
[----:B------:R-:W-:Y:S02]  /*0e40*/  @!P5 SEL R19, R19, R10, !P2 ;  /* 0x0000000a1313d207 */ /* 0x000fe40005000000 */
[----:B------:R-:W-:Y:S02]  /*0e50*/  SEL R26, R26, 0x7, P6 ;  /* 0x000000071a1a7807 */ /* 0x000fe40003000000 */
[----:B------:R-:W-:Y:S02]  /*0e60*/  SEL R8, R8, 0x7, P0 ;  /* 0x0000000708087807 */ /* 0x000fe40000000000 */
[----:B------:R-:W-:Y:S02]  /*0e70*/  FSETP.GEU.AND P6, PT, R14, R18, PT ;  /* 0x000000120e00720b */ /* 0x000fe40003fce000 */
[----:B------:R-:W-:Y:S02]  /*0e80*/  FSETP.GEU.AND P5, PT, R4, R17, PT ;  /* 0x000000110400720b */ /* 0x000fe40003fae000 */
[----:B------:R-:W-:-:S02]  /*0e90*/  FSETP.GEU.AND P0, PT, R3, R16, PT ;  /* 0x000000100300720b */ /* 0x000fc40003f0e000 */
[----:B------:R-:W-:Y:S02]  /*0ea0*/  SEL R5, R8, 0x8, P2 ;  /* 0x0000000808057807 */ /* 0x000fe40001000000 */
[----:B------:R-:W-:Y:S02]  /*0eb0*/  SEL R26, R26, 0x8, P6 ;  /* 0x000000081a1a7807 */ /* 0x000fe40003000000 */
[----:B------:R-:W-:Y:S02]  /*0ec0*/  SEL R2, R2, 0x8, P5 ;  /* 0x0000000802027807 */ /* 0x000fe40002800000 */
[----:B------:R-:W-:Y:S02]  /*0ed0*/  SEL R9, R9, 0x8, P0 ;  /* 0x0000000809097807 */ /* 0x000fe40000000000 */
[----:B------:R-:W-:Y:S02]  /*0ee0*/  IADD3 R8, P2, R0, UR6, RZ ;  /* 0x0000000600087c10 */ /* 0x000fe4000ff5e0ff */
[----:B------:R-:W-:-:S02]  /*0ef0*/  PRMT R5, R26, 0x3340, R5 ;  /* 0x000033401a057816 */ /* 0x000fc40000000005 */
[----:B------:R-:W-:Y:S01]  /*0f00*/  PRMT R2, R9, 0x3340, R2 ;  /* 0x0000334009027816 */ /* 0x000fe20000000002 */
[----:B-1----:R-:W-:Y:S01]  /*0f10*/  IMAD.WIDE R6, R0, 0x4, R6 ;  /* 0x0000000400067825 */ /* 0x002fe200078e0206 */
[----:B------:R-:W-:Y:S02]  /*0f20*/  @!P4 SEL R18, R18, R14, !P6 ;  /* 0x0000000e1212c207 */ /* 0x000fe40007000000 */
[----:B------:R-:W-:Y:S02]  /*0f30*/  @!P3 SEL R17, R17, R4, !P5 ;  /* 0x000000041111b207 */ /* 0x000fe40006800000 */
[----:B------:R-:W-:Y:S02]  /*0f40*/  @!P1 SEL R16, R16, R3, !P0 ;  /* 0x0000000310109207 */ /* 0x000fe40004000000 */
[----:B------:R-:W-:Y:S02]  /*0f50*/  LEA.HI.X.SX32 R9, R0, UR7, 0x1, P2 ;  /* 0x0000000700097c11 */ /* 0x000fe400090f0eff */
[----:B------:R-:W-:Y:S01]  /*0f60*/  PRMT R5, R2, 0x5410, R5 ;  /* 0x0000541002057816 */ /* 0x000fe20000000005 */
[----:B------:R-:W-:Y:S04]  /*0f70*/  STG.E.128 desc[UR4][R6.64], R16 ;  /* 0x0000001006007986 */ /* 0x000fe8000c101d04 */
[----:B------:R-:W-:Y:S01]  /*0f80*/  STG.E desc[UR4][R8.64], R5 ;  /* 0x0000000508007986 */ /* 0x000fe2000c101904 */
[----:B------:R-:W-:Y:S05]  /*0f90*/  EXIT ;  /* 0x000000000000794d */ /* 0x000fea0003800000 */
.L_x_0:
[----:B------:R-:W-:-:S00]  /*0fa0*/  BRA `(.L_x_0) ;  /* 0xfffffffc00fc7947 */ /* 0x000fc0000383ffff */
[----:B------:R-:W-:-:S00]  /*0fb0*/  NOP ;  /* 0x0000000000007918 */ /* 0x000fc00000000000 */
        /* <DEDUP_REMOVED lines=12> */
.L_x_1:


//--------------------- .nv.constant0.triton_poi_fused_max_pool2d_with_indices_11 --------------------------
	.section	.nv.constant0.triton_poi_fused_max_pool2d_with_indices_11,"a",@progbits
	.sectionflags	@""
	.align	4
.nv.constant0.triton_poi_fused_max_pool2d_with_indices_11:
	.zero		556
